//
// Generated by NVIDIA NVVM Compiler
//
// Compiler Build ID: CL-36424714
// Cuda compilation tools, release 13.0, V13.0.88
// Based on NVVM 20.0.0
//

.version 9.0
.target sm_100
.address_size 64

	// .globl	_Z6vecAddPfS_S_m

.visible .entry _Z6vecAddPfS_S_m(
	.param .u64 .ptr .align 1 _Z6vecAddPfS_S_m_param_0,
	.param .u64 .ptr .align 1 _Z6vecAddPfS_S_m_param_1,
	.param .u64 .ptr .align 1 _Z6vecAddPfS_S_m_param_2,
	.param .u64 _Z6vecAddPfS_S_m_param_3
)
{
	.reg .pred 	%p<12>;
	.reg .b32 	%f<94>;
	.reg .b64 	%rd<50>;

	ld.param.u64 	%rd25, [_Z6vecAddPfS_S_m_param_1];
	ld.param.u64 	%rd27, [_Z6vecAddPfS_S_m_param_2];
	ld.param.u64 	%rd26, [_Z6vecAddPfS_S_m_param_3];
	cvta.to.global.u64 	%rd1, %rd27;
	setp.eq.s64 	%p1, %rd26, 0;
	@%p1 bra 	$L__BB0_16;
	and.b64  	%rd2, %rd26, 15;
	and.b64  	%rd3, %rd26, 7;
	and.b64  	%rd4, %rd26, -16;
	and.b64  	%rd5, %rd26, 3;
	shl.b64 	%rd6, %rd26, 2;
	cvta.to.global.u64 	%rd7, %rd25;
	mov.b64 	%rd44, 0;
$L__BB0_2:
	ld.param.u64 	%rd43, [_Z6vecAddPfS_S_m_param_0];
	setp.lt.u64 	%p2, %rd26, 16;
	cvta.to.global.u64 	%rd30, %rd43;
	shl.b64 	%rd31, %rd44, 2;
	add.s64 	%rd9, %rd30, %rd31;
	add.s64 	%rd10, %rd7, %rd31;
	mul.lo.s64 	%rd11, %rd44, %rd26;
	mov.b64 	%rd48, 0;
	@%p2 bra 	$L__BB0_5;
	mad.lo.s64 	%rd32, %rd6, %rd44, %rd1;
	add.s64 	%rd45, %rd32, 32;
	mov.u64 	%rd46, %rd4;
$L__BB0_4:
	.pragma "nounroll";
	ld.global.f32 	%f1, [%rd9];
	ld.global.f32 	%f2, [%rd10];
	add.f32 	%f3, %f1, %f2;
	st.global.f32 	[%rd45+-32], %f3;
	ld.global.f32 	%f4, [%rd9];
	ld.global.f32 	%f5, [%rd10];
	add.f32 	%f6, %f4, %f5;
	st.global.f32 	[%rd45+-28], %f6;
	ld.global.f32 	%f7, [%rd9];
	ld.global.f32 	%f8, [%rd10];
	add.f32 	%f9, %f7, %f8;
	st.global.f32 	[%rd45+-24], %f9;
	ld.global.f32 	%f10, [%rd9];
	ld.global.f32 	%f11, [%rd10];
	add.f32 	%f12, %f10, %f11;
	st.global.f32 	[%rd45+-20], %f12;
	ld.global.f32 	%f13, [%rd9];
	ld.global.f32 	%f14, [%rd10];
	add.f32 	%f15, %f13, %f14;
	st.global.f32 	[%rd45+-16], %f15;
	ld.global.f32 	%f16, [%rd9];
	ld.global.f32 	%f17, [%rd10];
	add.f32 	%f18, %f16, %f17;
	st.global.f32 	[%rd45+-12], %f18;
	ld.global.f32 	%f19, [%rd9];
	ld.global.f32 	%f20, [%rd10];
	add.f32 	%f21, %f19, %f20;
	st.global.f32 	[%rd45+-8], %f21;
	ld.global.f32 	%f22, [%rd9];
	ld.global.f32 	%f23, [%rd10];
	add.f32 	%f24, %f22, %f23;
	st.global.f32 	[%rd45+-4], %f24;
	ld.global.f32 	%f25, [%rd9];
	ld.global.f32 	%f26, [%rd10];
	add.f32 	%f27, %f25, %f26;
	st.global.f32 	[%rd45], %f27;
	ld.global.f32 	%f28, [%rd9];
	ld.global.f32 	%f29, [%rd10];
	add.f32 	%f30, %f28, %f29;
	st.global.f32 	[%rd45+4], %f30;
	ld.global.f32 	%f31, [%rd9];
	ld.global.f32 	%f32, [%rd10];
	add.f32 	%f33, %f31, %f32;
	st.global.f32 	[%rd45+8], %f33;
	ld.global.f32 	%f34, [%rd9];
	ld.global.f32 	%f35, [%rd10];
	add.f32 	%f36, %f34, %f35;
	st.global.f32 	[%rd45+12], %f36;
	ld.global.f32 	%f37, [%rd9];
	ld.global.f32 	%f38, [%rd10];
	add.f32 	%f39, %f37, %f38;
	st.global.f32 	[%rd45+16], %f39;
	ld.global.f32 	%f40, [%rd9];
	ld.global.f32 	%f41, [%rd10];
	add.f32 	%f42, %f40, %f41;
	st.global.f32 	[%rd45+20], %f42;
	ld.global.f32 	%f43, [%rd9];
	ld.global.f32 	%f44, [%rd10];
	add.f32 	%f45, %f43, %f44;
	st.global.f32 	[%rd45+24], %f45;
	ld.global.f32 	%f46, [%rd9];
	ld.global.f32 	%f47, [%rd10];
	add.f32 	%f48, %f46, %f47;
	st.global.f32 	[%rd45+28], %f48;
	add.s64 	%rd46, %rd46, -16;
	add.s64 	%rd45, %rd45, 64;
	setp.ne.s64 	%p3, %rd46, 0;
	mov.u64 	%rd48, %rd4;
	@%p3 bra 	$L__BB0_4;
$L__BB0_5:
	setp.eq.s64 	%p4, %rd2, 0;
	@%p4 bra 	$L__BB0_15;
	add.s64 	%rd33, %rd2, -1;
	setp.lt.u64 	%p5, %rd33, 7;
	@%p5 bra 	$L__BB0_8;
	ld.global.f32 	%f49, [%rd9];
	ld.global.f32 	%f50, [%rd10];
	add.f32 	%f51, %f49, %f50;
	add.s64 	%rd34, %rd48, %rd11;
	shl.b64 	%rd35, %rd34, 2;
	add.s64 	%rd36, %rd1, %rd35;
	st.global.f32 	[%rd36], %f51;
	ld.global.f32 	%f52, [%rd9];
	ld.global.f32 	%f53, [%rd10];
	add.f32 	%f54, %f52, %f53;
	st.global.f32 	[%rd36+4], %f54;
	ld.global.f32 	%f55, [%rd9];
	ld.global.f32 	%f56, [%rd10];
	add.f32 	%f57, %f55, %f56;
	st.global.f32 	[%rd36+8], %f57;
	ld.global.f32 	%f58, [%rd9];
	ld.global.f32 	%f59, [%rd10];
	add.f32 	%f60, %f58, %f59;
	st.global.f32 	[%rd36+12], %f60;
	ld.global.f32 	%f61, [%rd9];
	ld.global.f32 	%f62, [%rd10];
	add.f32 	%f63, %f61, %f62;
	st.global.f32 	[%rd36+16], %f63;
	ld.global.f32 	%f64, [%rd9];
	ld.global.f32 	%f65, [%rd10];
	add.f32 	%f66, %f64, %f65;
	st.global.f32 	[%rd36+20], %f66;
	ld.global.f32 	%f67, [%rd9];
	ld.global.f32 	%f68, [%rd10];
	add.f32 	%f69, %f67, %f68;
	st.global.f32 	[%rd36+24], %f69;
	ld.global.f32 	%f70, [%rd9];
	ld.global.f32 	%f71, [%rd10];
	add.f32 	%f72, %f70, %f71;
	st.global.f32 	[%rd36+28], %f72;
	add.s64 	%rd48, %rd48, 8;
$L__BB0_8:
	setp.eq.s64 	%p6, %rd3, 0;
	@%p6 bra 	$L__BB0_15;
	add.s64 	%rd37, %rd3, -1;
	setp.lt.u64 	%p7, %rd37, 3;
	@%p7 bra 	$L__BB0_11;
	ld.global.f32 	%f73, [%rd9];
	ld.global.f32 	%f74, [%rd10];
	add.f32 	%f75, %f73, %f74;
	add.s64 	%rd38, %rd48, %rd11;
	shl.b64 	%rd39, %rd38, 2;
	add.s64 	%rd40, %rd1, %rd39;
	st.global.f32 	[%rd40], %f75;
	ld.global.f32 	%f76, [%rd9];
	ld.global.f32 	%f77, [%rd10];
	add.f32 	%f78, %f76, %f77;
	st.global.f32 	[%rd40+4], %f78;
	ld.global.f32 	%f79, [%rd9];
	ld.global.f32 	%f80, [%rd10];
	add.f32 	%f81, %f79, %f80;
	st.global.f32 	[%rd40+8], %f81;
	ld.global.f32 	%f82, [%rd9];
	ld.global.f32 	%f83, [%rd10];
	add.f32 	%f84, %f82, %f83;
	st.global.f32 	[%rd40+12], %f84;
	add.s64 	%rd48, %rd48, 4;
$L__BB0_11:
	setp.eq.s64 	%p8, %rd5, 0;
	@%p8 bra 	$L__BB0_15;
	setp.eq.s64 	%p9, %rd5, 1;
	ld.global.f32 	%f85, [%rd9];
	ld.global.f32 	%f86, [%rd10];
	add.f32 	%f87, %f85, %f86;
	add.s64 	%rd41, %rd48, %rd11;
	shl.b64 	%rd42, %rd41, 2;
	add.s64 	%rd22, %rd1, %rd42;
	st.global.f32 	[%rd22], %f87;
	@%p9 bra 	$L__BB0_15;
	setp.eq.s64 	%p10, %rd5, 2;
	ld.global.f32 	%f88, [%rd9];
	ld.global.f32 	%f89, [%rd10];
	add.f32 	%f90, %f88, %f89;
	st.global.f32 	[%rd22+4], %f90;
	@%p10 bra 	$L__BB0_15;
	ld.global.f32 	%f91, [%rd9];
	ld.global.f32 	%f92, [%rd10];
	add.f32 	%f93, %f91, %f92;
	st.global.f32 	[%rd22+8], %f93;
$L__BB0_15:
	add.s64 	%rd44, %rd44, 1;
	setp.ne.s64 	%p11, %rd44, %rd26;
	@%p11 bra 	$L__BB0_2;
$L__BB0_16:
	ret;

}


// ===== COMPILED SASS (sm_100) =====

	.target	sm_100

	.elftype	@"ET_EXEC"


//--------------------- .note.nv.tkinfo           --------------------------
	.section	.note.nv.tkinfo,"",@"SHT_NOTE"
	.sectionflags	@"SHF_NOTE_NV_TKINFO"
	.tkinfo
        /*0018*/ 	.word	0x00000002
        /*0030*/ 	.string	""
        /*0030*/ 	.string	"ptxas"
        /*0030*/ 	.string	"Cuda compilation tools, release 13.0, V13.0.88"
        /*0030*/ 	.string	"Build cuda_13.0.r13.0/compiler.36424714_0"
        /*0030*/ 	.string	"-arch sm_100 -m 64 "



//--------------------- .note.nv.cuinfo           --------------------------
	.section	.note.nv.cuinfo,"",@"SHT_NOTE"
	.sectionflags	@"SHF_NOTE_NV_CUINFO"
        /*0018*/ 	.short	0x0002
        /*001a*/ 	.short	0x0064
        /*001c*/ 	.short	0x0082
	.zero		2


//--------------------- .nv.info                  --------------------------
	.section	.nv.info,"",@"SHT_CUDA_INFO"
	.align	4


	//----- nvinfo : EIATTR_REGCOUNT
	.align		4
        /*0000*/ 	.byte	0x04, 0x2f
        /*0002*/ 	.short	(.L_1 - .L_0)
	.align		4
.L_0:
        /*0004*/ 	.word	index@(_Z6vecAddPfS_S_m)
        /*0008*/ 	.word	0x00000012


	//----- nvinfo : EIATTR_FRAME_SIZE
	.align		4
.L_1:
        /*000c*/ 	.byte	0x04, 0x11
        /*000e*/ 	.short	(.L_3 - .L_2)
	.align		4
.L_2:
        /*0010*/ 	.word	index@(_Z6vecAddPfS_S_m)
        /*0014*/ 	.word	0x00000000


	//----- nvinfo : EIATTR_MIN_STACK_SIZE
	.align		4
.L_3:
        /*0018*/ 	.byte	0x04, 0x12
        /*001a*/ 	.short	(.L_5 - .L_4)
	.align		4
.L_4:
        /*001c*/ 	.word	index@(_Z6vecAddPfS_S_m)
        /*0020*/ 	.word	0x00000000
.L_5:


//--------------------- .nv.compat                --------------------------
	.section	.nv.compat,"",@"SHT_CUDA_COMPAT_INFO"
	.align	4
        /*0000*/ 	.byte	0x02, 0x09, 0x00, 0x00, 0x02, 0x02, 0x01, 0x00, 0x02, 0x05, 0x05, 0x00, 0x03, 0x07, 0x01, 0x01
        /*0010*/ 	.byte	0x02, 0x03, 0x00, 0x00, 0x02, 0x06, 0x01, 0x00, 0x04, 0x0b, 0x08, 0x00, 0x09, 0x00, 0x00, 0x00
        /*0020*/ 	.byte	0x00, 0x00, 0x00, 0x00


//--------------------- .nv.info._Z6vecAddPfS_S_m --------------------------
	.section	.nv.info._Z6vecAddPfS_S_m,"",@"SHT_CUDA_INFO"
	.sectionflags	@""
	.align	4


	//----- nvinfo : EIATTR_CUDA_API_VERSION
	.align		4
        /*0000*/ 	.byte	0x04, 0x37
        /*0002*/ 	.short	(.L_7 - .L_6)
.L_6:
        /*0004*/ 	.word	0x00000082


	//----- nvinfo : EIATTR_KPARAM_INFO
	.align		4
.L_7:
        /*0008*/ 	.byte	0x04, 0x17
        /*000a*/ 	.short	(.L_9 - .L_8)
.L_8:
        /*000c*/ 	.word	0x00000000
        /*0010*/ 	.short	0x0003
        /*0012*/ 	.short	0x0018
        /*0014*/ 	.byte	0x00, 0xf0, 0x21, 0x00


	//----- nvinfo : EIATTR_KPARAM_INFO
	.align		4
.L_9:
        /*0018*/ 	.byte	0x04, 0x17
        /*001a*/ 	.short	(.L_11 - .L_10)
.L_10:
        /*001c*/ 	.word	0x00000000
        /*0020*/ 	.short	0x0002
        /*0022*/ 	.short	0x0010
        /*0024*/ 	.byte	0x00, 0xf5, 0x21, 0x00


	//----- nvinfo : EIATTR_KPARAM_INFO
	.align		4
.L_11:
        /*0028*/ 	.byte	0x04, 0x17
        /*002a*/ 	.short	(.L_13 - .L_12)
.L_12:
        /*002c*/ 	.word	0x00000000
        /*0030*/ 	.short	0x0001
        /*0032*/ 	.short	0x0008
        /*0034*/ 	.byte	0x00, 0xf5, 0x21, 0x00


	//----- nvinfo : EIATTR_KPARAM_INFO
	.align		4
.L_13:
        /*0038*/ 	.byte	0x04, 0x17
        /*003a*/ 	.short	(.L_15 - .L_14)
.L_14:
        /*003c*/ 	.word	0x00000000
        /*0040*/ 	.short	0x0000
        /*0042*/ 	.short	0x0000
        /*0044*/ 	.byte	0x00, 0xf5, 0x21, 0x00


	//----- nvinfo : EIATTR_SPARSE_MMA_MASK
	.align		4
.L_15:
        /*0048*/ 	.byte	0x03, 0x50
        /*004a*/ 	.short	0x0000


	//----- nvinfo : EIATTR_MAXREG_COUNT
	.align		4
        /*004c*/ 	.byte	0x03, 0x1b
        /*004e*/ 	.short	0x00ff


	//----- nvinfo : EIATTR_MERCURY_ISA_VERSION
	.align		4
        /*0050*/ 	.byte	0x03, 0x5f
        /*0052*/ 	.short	0x0101


	//----- nvinfo : EIATTR_VRC_CTA_INIT_COUNT
	.align		4
        /*0054*/ 	.byte	0x02, 0x4a
	.zero		1
	.zero		1


	//----- nvinfo : EIATTR_EXIT_INSTR_OFFSETS
	.align		4
        /*0058*/ 	.byte	0x04, 0x1c
        /*005a*/ 	.short	(.L_17 - .L_16)


	//   ....[0]....
.L_16:
        /*005c*/ 	.word	0x00000040


	//   ....[1]....
        /*0060*/ 	.word	0x00000ee0


	//----- nvinfo : EIATTR_CBANK_PARAM_SIZE
	.align		4
.L_17:
        /*0064*/ 	.byte	0x03, 0x19
        /*0066*/ 	.short	0x0020


	//----- nvinfo : EIATTR_PARAM_CBANK
	.align		4
        /*0068*/ 	.byte	0x04, 0x0a
        /*006a*/ 	.short	(.L_19 - .L_18)
	.align		4
.L_18:
        /*006c*/ 	.word	index@(.nv.constant0._Z6vecAddPfS_S_m)
        /*0070*/ 	.short	0x0380
        /*0072*/ 	.short	0x0020


	//----- nvinfo : EIATTR_SW_WAR
	.align		4
.L_19:
        /*0074*/ 	.byte	0x04, 0x36
        /*0076*/ 	.short	(.L_21 - .L_20)
.L_20:
        /*0078*/ 	.word	0x00000008
.L_21:


//--------------------- .nv.callgraph             --------------------------
	.section	.nv.callgraph,"",@"SHT_CUDA_CALLGRAPH"
	.align	4
	.sectionentsize	8
	.align		4
        /*0000*/ 	.word	0x00000000
	.align		4
        /*0004*/ 	.word	0xffffffff
	.align		4
        /*0008*/ 	.word	0x00000000
	.align		4
        /*000c*/ 	.word	0xfffffffe
	.align		4
        /*0010*/ 	.word	0x00000000
	.align		4
        /*0014*/ 	.word	0xfffffffd
	.align		4
        /*0018*/ 	.word	0x00000000
	.align		4
        /*001c*/ 	.word	0xfffffffc


//--------------------- .text._Z6vecAddPfS_S_m    --------------------------
	.section	.text._Z6vecAddPfS_S_m,"ax",@progbits
	.align	128
        .global         _Z6vecAddPfS_S_m
        .type           _Z6vecAddPfS_S_m,@function
        .size           _Z6vecAddPfS_S_m,(.L_x_7 - _Z6vecAddPfS_S_m)
        .other          _Z6vecAddPfS_S_m,@"STO_CUDA_ENTRY STV_DEFAULT"
_Z6vecAddPfS_S_m:
.text._Z6vecAddPfS_S_m:
[----:B------:R-:W-:Y:S01]  /*0000*/  LDC R1, c[0x0][0x37c] ;  /* 0x0000df00ff017b82 */ /* 0x000fe20000000800 */
[----:B------:R-:W0:Y:S02]  /*0010*/  LDCU.64 UR10, c[0x0][0x398] ;  /* 0x00007300ff0a77ac */ /* 0x000e240008000a00 */
[----:B0-----:R-:W-:-:S04]  /*0020*/  ISETP.NE.U32.AND P0, PT, RZ, UR10, PT ;  /* 0x0000000aff007c0c */ /* 0x001fc8000bf05070 */
[----:B------:R-:W-:-:S13]  /*0030*/  ISETP.NE.AND.EX P0, PT, RZ, UR11, PT, P0 ;  /* 0x0000000bff007c0c */ /* 0x000fda000bf05300 */
[----:B------:R-:W-:Y:S05]  /*0040*/  @!P0 EXIT ;  /* 0x000000000000894d */ /* 0x000fea0003800000 */
[----:B------:R-:W-:Y:S02]  /*0050*/  ULOP3.LUT UR26, UR10, 0xf, URZ, 0xc0, !UPT ;  /* 0x0000000f0a1a7892 */ /* 0x000fe4000f8ec0ff */
[----:B------:R-:W-:Y:S02]  /*0060*/  ULOP3.LUT UR25, UR10, 0x7, URZ, 0xc0, !UPT ;  /* 0x000000070a197892 */ /* 0x000fe4000f8ec0ff */
[----:B------:R-:W-:Y:S02]  /*0070*/  ULOP3.LUT UR12, UR10, 0xfffffff0, URZ, 0xc0, !UPT ;  /* 0xfffffff00a0c7892 */ /* 0x000fe4000f8ec0ff */
[----:B------:R-:W-:Y:S02]  /*0080*/  ULOP3.LUT UR24, UR10, 0x3, URZ, 0xc0, !UPT ;  /* 0x000000030a187892 */ /* 0x000fe4000f8ec0ff */
[----:B------:R-:W-:Y:S01]  /*0090*/  USHF.L.U64.HI UR11, UR10, 0x2, UR11 ;  /* 0x000000020a0b7899 */ /* 0x000fe2000801020b */
[----:B------:R-:W0:Y:S01]  /*00a0*/  LDCU.64 UR14, c[0x0][0x358] ;  /* 0x00006b00ff0e77ac */ /* 0x000e220008000a00 */
[----:B------:R-:W-:Y:S01]  /*00b0*/  USHF.L.U32 UR10, UR10, 0x2, URZ ;  /* 0x000000020a0a7899 */ /* 0x000fe200080006ff */
[----:B------:R-:W-:Y:S01]  /*00c0*/  UMOV UR6, URZ ;  /* 0x000000ff00067c82 */ /* 0x000fe20008000000 */
[----:B------:R-:W-:-:S10]  /*00d0*/  UMOV UR7, URZ ;  /* 0x000000ff00077c82 */ /* 0x000fd40008000000 */
.L_x_5:
[----:B-1----:R-:W1:Y:S01]  /*00e0*/  LDCU.64 UR16, c[0x0][0x398] ;  /* 0x00007300ff1077ac */ /* 0x002e620008000a00 */
[----:B--2---:R-:W2:Y:S01]  /*00f0*/  LDCU.128 UR20, c[0x0][0x380] ;  /* 0x00007000ff1477ac */ /* 0x004ea20008000c00 */
[----:B------:R-:W-:Y:S02]  /*0100*/  USHF.L.U32 UR4, UR6, 0x2, URZ ;  /* 0x0000000206047899 */ /* 0x000fe400080006ff */
[----:B------:R-:W-:Y:S02]  /*0110*/  USHF.L.U64.HI UR5, UR6, 0x2, UR7 ;  /* 0x0000000206057899 */ /* 0x000fe40008010207 */
[----:B-1----:R-:W-:-:S04]  /*0120*/  UISETP.GE.U32.AND UP0, UPT, UR16, 0x10, UPT ;  /* 0x000000101000788c */ /* 0x002fc8000bf06070 */
[----:B------:R-:W-:Y:S02]  /*0130*/  UISETP.GE.U32.AND.EX UP0, UPT, UR17, URZ, UPT, UP0 ;  /* 0x000000ff1100728c */ /* 0x000fe4000bf06100 */
[----:B--2---:R-:W-:Y:S02]  /*0140*/  UIADD3 UR8, UP1, UPT, UR4, UR20, URZ ;  /* 0x0000001404087290 */ /* 0x004fe4000ff3e0ff */
[----:B------:R-:W-:Y:S02]  /*0150*/  UIADD3 UR9, UP2, UPT, UR4, UR22, URZ ;  /* 0x0000001604097290 */ /* 0x000fe4000ff5e0ff */
[----:B------:R-:W-:Y:S02]  /*0160*/  UIADD3.X UR4, UPT, UPT, UR5, UR21, URZ, UP1, !UPT ;  /* 0x0000001505047290 */ /* 0x000fe40008ffe4ff */
[----:B------:R-:W-:Y:S01]  /*0170*/  UIADD3.X UR5, UPT, UPT, UR5, UR23, URZ, UP2, !UPT ;  /* 0x0000001705057290 */ /* 0x000fe200097fe4ff */
[----:B------:R-:W-:Y:S02]  /*0180*/  MOV R2, UR8 ;  /* 0x0000000800027c02 */ /* 0x000fe40008000f00 */
[----:B------:R-:W-:-:S02]  /*0190*/  MOV R4, UR9 ;  /* 0x0000000900047c02 */ /* 0x000fc40008000f00 */
[----:B------:R-:W-:Y:S01]  /*01a0*/  MOV R3, UR4 ;  /* 0x0000000400037c02 */ /* 0x000fe20008000f00 */
[----:B------:R-:W-:Y:S01]  /*01b0*/  UMOV UR4, URZ ;  /* 0x000000ff00047c82 */ /* 0x000fe20008000000 */
[----:B------:R-:W-:Y:S01]  /*01c0*/  MOV R5, UR5 ;  /* 0x0000000500057c02 */ /* 0x000fe20008000f00 */
[----:B------:R-:W-:Y:S01]  /*01d0*/  UMOV UR5, URZ ;  /* 0x000000ff00057c82 */ /* 0x000fe20008000000 */
[----:B0--34-:R-:W-:Y:S05]  /*01e0*/  BRA.U !UP0, `(.L_x_0) ;  /* 0x0000000508587547 */ /* 0x019fea000b800000 */
[----:B------:R-:W1:Y:S01]  /*01f0*/  LDCU.64 UR4, c[0x0][0x390] ;  /* 0x00007200ff0477ac */ /* 0x000e620008000a00 */
[----:B------:R-:W2:Y:S01]  /*0200*/  LDCU UR9, c[0x0][0x39c] ;  /* 0x00007380ff0977ac */ /* 0x000ea20008000800 */
[----:B------:R-:W-:-:S04]  /*0210*/  UIMAD UR8, UR11, UR6, URZ ;  /* 0x000000060b0872a4 */ /* 0x000fc8000f8e02ff */
[----:B------:R-:W-:Y:S02]  /*0220*/  UIMAD UR8, UR7, UR10, UR8 ;  /* 0x0000000a070872a4 */ /* 0x000fe4000f8e0208 */
[----:B-1----:R-:W-:-:S04]  /*0230*/  UIMAD.WIDE.U32 UR4, UR6, UR10, UR4 ;  /* 0x0000000a060472a5 */ /* 0x002fc8000f8e0004 */
[----:B------:R-:W-:-:S04]  /*0240*/  UIADD3 UR13, UP0, UPT, UR4, 0x20, URZ ;  /* 0x00000020040d7890 */ /* 0x000fc8000ff1e0ff */
[----:B------:R-:W-:Y:S02]  /*0250*/  UIADD3.X UR4, UPT, UPT, UR5, UR8, URZ, UP0, !UPT ;  /* 0x0000000805047290 */ /* 0x000fe400087fe4ff */
[----:B------:R-:W-:Y:S01]  /*0260*/  MOV R8, UR13 ;  /* 0x0000000d00087c02 */ /* 0x000fe20008000f00 */
[----:B--2---:R-:W-:-:S03]  /*0270*/  UMOV UR5, UR9 ;  /* 0x0000000900057c82 */ /* 0x004fc60008000000 */
[----:B------:R-:W-:Y:S01]  /*0280*/  MOV R11, UR4 ;  /* 0x00000004000b7c02 */ /* 0x000fe20008000f00 */
[----:B------:R-:W-:-:S06]  /*0290*/  UMOV UR4, UR12 ;  /* 0x0000000c00047c82 */ /* 0x000fcc0008000000 */
.L_x_1:
[----:B0-----:R-:W2:Y:S04]  /*02a0*/  LDG.E R0, desc[UR14][R2.64] ;  /* 0x0000000e02007981 */ /* 0x001ea8000c1e1900 */
[----:B-1----:R-:W2:Y:S01]  /*02b0*/  LDG.E R7, desc[UR14][R4.64] ;  /* 0x0000000e04077981 */ /* 0x002ea2000c1e1900 */
[----:B------:R-:W-:Y:S01]  /*02c0*/  MOV R6, R8 ;  /* 0x0000000800067202 */ /* 0x000fe20000000f00 */
[----:B--2---:R-:W-:Y:S01]  /*02d0*/  FADD R9, R0, R7 ;  /* 0x0000000700097221 */ /* 0x004fe20000000000 */
[----:B------:R-:W-:-:S05]  /*02e0*/  MOV R7, R11 ;  /* 0x0000000b00077202 */ /* 0x000fca0000000f00 */
[----:B------:R0:W-:Y:S04]  /*02f0*/  STG.E desc[UR14][R6.64+-0x20], R9 ;  /* 0xffffe00906007986 */ /* 0x0001e8000c10190e */
[----:B------:R-:W2:Y:S04]  /*0300*/  LDG.E R0, desc[UR14][R2.64] ;  /* 0x0000000e02007981 */ /* 0x000ea8000c1e1900 */
[----:B------:R-:W2:Y:S02]  /*0310*/  LDG.E R11, desc[UR14][R4.64] ;  /* 0x0000000e040b7981 */ /* 0x000ea4000c1e1900 */
[----:B--2---:R-:W-:-:S05]  /*0320*/  FADD R11, R0, R11 ;  /* 0x0000000b000b7221 */ /* 0x004fca0000000000 */
[----:B------:R1:W-:Y:S04]  /*0330*/  STG.E desc[UR14][R6.64+-0x1c], R11 ;  /* 0xffffe40b06007986 */ /* 0x0003e8000c10190e */
[----:B------:R-:W2:Y:S04]  /*0340*/  LDG.E R0, desc[UR14][R2.64] ;  /* 0x0000000e02007981 */ /* 0x000ea8000c1e1900 */
[----:B------:R-:W2:Y:S02]  /*0350*/  LDG.E R13, desc[UR14][R4.64] ;  /* 0x0000000e040d7981 */ /* 0x000ea4000c1e1900 */
[----:B--2---:R-:W-:-:S05]  /*0360*/  FADD R13, R0, R13 ;  /* 0x0000000d000d7221 */ /* 0x004fca0000000000 */
[----:B------:R2:W-:Y:S04]  /*0370*/  STG.E desc[UR14][R6.64+-0x18], R13 ;  /* 0xffffe80d06007986 */ /* 0x0005e8000c10190e */
[----:B------:R-:W3:Y:S04]  /*0380*/  LDG.E R0, desc[UR14][R2.64] ;  /* 0x0000000e02007981 */ /* 0x000ee8000c1e1900 */
[----:B------:R-:W3:Y:S02]  /*0390*/  LDG.E R15, desc[UR14][R4.64] ;  /* 0x0000000e040f7981 */ /* 0x000ee4000c1e1900 */
[----:B---3--:R-:W-:-:S05]  /*03a0*/  FADD R15, R0, R15 ;  /* 0x0000000f000f7221 */ /* 0x008fca0000000000 */
[----:B------:R3:W-:Y:S04]  /*03b0*/  STG.E desc[UR14][R6.64+-0x14], R15 ;  /* 0xffffec0f06007986 */ /* 0x0007e8000c10190e */
[----:B------:R-:W4:Y:S04]  /*03c0*/  LDG.E R0, desc[UR14][R2.64] ;  /* 0x0000000e02007981 */ /* 0x000f28000c1e1900 */
[----:B0-----:R-:W4:Y:S02]  /*03d0*/  LDG.E R9, desc[UR14][R4.64] ;  /* 0x0000000e04097981 */ /* 0x001f24000c1e1900 */
[----:B----4-:R-:W-:-:S05]  /*03e0*/  FADD R9, R0, R9 ;  /* 0x0000000900097221 */ /* 0x010fca0000000000 */
[----:B------:R0:W-:Y:S04]  /*03f0*/  STG.E desc[UR14][R6.64+-0x10], R9 ;  /* 0xfffff00906007986 */ /* 0x0001e8000c10190e */
[----:B------:R-:W4:Y:S04]  /*0400*/  LDG.E R0, desc[UR14][R2.64] ;  /* 0x0000000e02007981 */ /* 0x000f28000c1e1900 */
[----:B-1----:R-:W4:Y:S02]  /*0410*/  LDG.E R11, desc[UR14][R4.64] ;  /* 0x0000000e040b7981 */ /* 0x002f24000c1e1900 */
[----:B----4-:R-:W-:-:S05]  /*0420*/  FADD R11, R0, R11 ;  /* 0x0000000b000b7221 */ /* 0x010fca0000000000 */
[----:B------:R1:W-:Y:S04]  /*0430*/  STG.E desc[UR14][R6.64+-0xc], R11 ;  /* 0xfffff40b06007986 */ /* 0x0003e8000c10190e */
[----:B------:R-:W4:Y:S04]  /*0440*/  LDG.E R0, desc[UR14][R2.64] ;  /* 0x0000000e02007981 */ /* 0x000f28000c1e1900 */
[----:B--2---:R-:W4:Y:S02]  /*0450*/  LDG.E R13, desc[UR14][R4.64] ;  /* 0x0000000e040d7981 */ /* 0x004f24000c1e1900 */
[----:B----4-:R-:W-:-:S05]  /*0460*/  FADD R13, R0, R13 ;  /* 0x0000000d000d7221 */ /* 0x010fca0000000000 */
[----:B------:R2:W-:Y:S04]  /*0470*/  STG.E desc[UR14][R6.64+-0x8], R13 ;  /* 0xfffff80d06007986 */ /* 0x0005e8000c10190e */
[----:B------:R-:W4:Y:S04]  /*0480*/  LDG.E R0, desc[UR14][R2.64] ;  /* 0x0000000e02007981 */ /* 0x000f28000c1e1900 */
[----:B---3--:R-:W4:Y:S02]  /*0490*/  LDG.E R15, desc[UR14][R4.64] ;  /* 0x0000000e040f7981 */ /* 0x008f24000c1e1900 */
[----:B----4-:R-:W-:-:S05]  /*04a0*/  FADD R15, R0, R15 ;  /* 0x0000000f000f7221 */ /* 0x010fca0000000000 */
        /* <DEDUP_REMOVED lines=20> */
[----:B------:R-:W-:Y:S04]  /*05f0*/  STG.E desc[UR14][R6.64+0x10], R9 ;  /* 0x0000100906007986 */ /* 0x000fe8000c10190e */
        /* <DEDUP_REMOVED lines=8> */
[----:B------:R-:W2:Y:S04]  /*0680*/  LDG.E R0, desc[UR14][R2.64] ;  /* 0x0000000e02007981 */ /* 0x000ea8000c1e1900 */
[----:B---3--:R-:W2:Y:S01]  /*0690*/  LDG.E R15, desc[UR14][R4.64] ;  /* 0x0000000e040f7981 */ /* 0x008ea2000c1e1900 */
[----:B------:R-:W-:Y:S01]  /*06a0*/  UIADD3 UR4, UP0, UPT, UR4, -0x10, URZ ;  /* 0xfffffff004047890 */ /* 0x000fe2000ff1e0ff */
[----:B------:R-:W-:-:S03]  /*06b0*/  IADD3 R8, P0, PT, R6, 0x40, RZ ;  /* 0x0000004006087810 */ /* 0x000fc60007f1e0ff */
[----:B------:R-:W-:Y:S01]  /*06c0*/  UIADD3.X UR5, UPT, UPT, UR5, -0x1, URZ, UP0, !UPT ;  /* 0xffffffff05057890 */ /* 0x000fe200087fe4ff */
[----:B0-----:R-:W-:Y:S01]  /*06d0*/  IADD3.X R11, PT, PT, RZ, R7, RZ, P0, !PT ;  /* 0x00000007ff0b7210 */ /* 0x001fe200007fe4ff */
[----:B------:R-:W-:-:S04]  /*06e0*/  UISETP.NE.U32.AND UP0, UPT, UR4, URZ, UPT ;  /* 0x000000ff0400728c */ /* 0x000fc8000bf05070 */
[----:B------:R-:W-:Y:S01]  /*06f0*/  UISETP.NE.AND.EX UP0, UPT, UR5, URZ, UPT, UP0 ;  /* 0x000000ff0500728c */ /* 0x000fe2000bf05300 */
[----:B--2---:R-:W-:-:S05]  /*0700*/  FADD R15, R0, R15 ;  /* 0x0000000f000f7221 */ /* 0x004fca0000000000 */
[----:B------:R1:W-:Y:S03]  /*0710*/  STG.E desc[UR14][R6.64+0x1c], R15 ;  /* 0x00001c0f06007986 */ /* 0x0003e6000c10190e */
[----:B------:R-:W-:Y:S05]  /*0720*/  BRA.U UP0, `(.L_x_1) ;  /* 0xfffffff900dc7547 */ /* 0x000fea000b83ffff */
[----:B------:R-:W-:Y:S01]  /*0730*/  UMOV UR4, UR12 ;  /* 0x0000000c00047c82 */ /* 0x000fe20008000000 */
[----:B------:R-:W-:-:S05]  /*0740*/  UMOV UR5, UR9 ;  /* 0x0000000900057c82 */ /* 0x000fca0008000000 */
.L_x_0:
[----:B------:R-:W-:-:S04]  /*0750*/  UISETP.NE.U32.AND UP0, UPT, UR26, URZ, UPT ;  /* 0x000000ff1a00728c */ /* 0x000fc8000bf05070 */
[----:B------:R-:W-:-:S09]  /*0760*/  UISETP.NE.AND.EX UP0, UPT, URZ, URZ, UPT, UP0 ;  /* 0x000000ffff00728c */ /* 0x000fd2000bf05300 */
[----:B------:R-:W-:Y:S05]  /*0770*/  BRA.U !UP0, `(.L_x_2) ;  /* 0x0000000508c47547 */ /* 0x000fea000b800000 */
[----:B------:R-:W-:Y:S02]  /*0780*/  UIADD3 UR8, UP1, UPT, UR26, -0x1, URZ ;  /* 0xffffffff1a087890 */ /* 0x000fe4000ff3e0ff */
[----:B------:R-:W-:Y:S02]  /*0790*/  UISETP.NE.U32.AND UP0, UPT, UR25, URZ, UPT ;  /* 0x000000ff1900728c */ /* 0x000fe4000bf05070 */
[----:B------:R-:W-:Y:S02]  /*07a0*/  UIADD3.X UR9, UPT, UPT, URZ, -0x1, URZ, UP1, !UPT ;  /* 0xffffffffff097890 */ /* 0x000fe40008ffe4ff */
[----:B------:R-:W-:Y:S02]  /*07b0*/  UISETP.GE.U32.AND UP1, UPT, UR8, 0x7, UPT ;  /* 0x000000070800788c */ /* 0x000fe4000bf26070 */
[----:B------:R-:W-:Y:S02]  /*07c0*/  UISETP.NE.AND.EX UP0, UPT, URZ, URZ, UPT, UP0 ;  /* 0x000000ffff00728c */ /* 0x000fe4000bf05300 */
[----:B------:R-:W-:-:S09]  /*07d0*/  UISETP.GE.U32.AND.EX UP1, UPT, UR9, URZ, UPT, UP1 ;  /* 0x000000ff0900728c */ /* 0x000fd2000bf26110 */
[----:B------:R-:W-:Y:S05]  /*07e0*/  BRA.U !UP1, `(.L_x_3) ;  /* 0x0000000109ac7547 */ /* 0x000fea000b800000 */
[----:B0-----:R-:W2:Y:S01]  /*07f0*/  LDG.E R0, desc[UR14][R2.64] ;  /* 0x0000000e02007981 */ /* 0x001ea2000c1e1900 */
[----:B------:R-:W0:Y:S03]  /*0800*/  LDCU.64 UR18, c[0x0][0x390] ;  /* 0x00007200ff1277ac */ /* 0x000e260008000a00 */
[----:B------:R-:W2:Y:S01]  /*0810*/  LDG.E R9, desc[UR14][R4.64] ;  /* 0x0000000e04097981 */ /* 0x000ea2000c1e1900 */
[----:B------:R-:W-:Y:S02]  /*0820*/  UIMAD UR13, UR7, UR16, URZ ;  /* 0x00000010070d72a4 */ /* 0x000fe4000f8e02ff */
[----:B------:R-:W-:Y:S02]  /*0830*/  UIMAD.WIDE.U32 UR8, UR6, UR16, UR4 ;  /* 0x00000010060872a5 */ /* 0x000fe4000f8e0004 */
[----:B------:R-:W-:-:S04]  /*0840*/  UIMAD UR13, UR6, UR17, UR13 ;  /* 0x00000011060d72a4 */ /* 0x000fc8000f8e020d */
[----:B------:R-:W-:Y:S02]  /*0850*/  UIADD3 UR9, UPT, UPT, UR9, UR13, URZ ;  /* 0x0000000d09097290 */ /* 0x000fe4000fffe0ff */
[----:B0-----:R-:W-:-:S04]  /*0860*/  ULEA UR13, UP1, UR8, UR18, 0x2 ;  /* 0x00000012080d7291 */ /* 0x001fc8000f8210ff */
[----:B------:R-:W-:Y:S02]  /*0870*/  ULEA.HI.X UR9, UR8, UR19, UR9, 0x2, UP1 ;  /* 0x0000001308097291 */ /* 0x000fe400088f1409 */
[----:B-1----:R-:W-:-:S04]  /*0880*/  MOV R6, UR13 ;  /* 0x0000000d00067c02 */ /* 0x002fc80008000f00 */
[----:B------:R-:W-:Y:S01]  /*0890*/  MOV R7, UR9 ;  /* 0x0000000900077c02 */ /* 0x000fe20008000f00 */
[----:B--2---:R-:W-:-:S05]  /*08a0*/  FADD R9, R0, R9 ;  /* 0x0000000900097221 */ /* 0x004fca0000000000 */
        /* <DEDUP_REMOVED lines=17> */
[----:B------:R-:W5:Y:S04]  /*09c0*/  LDG.E R0, desc[UR14][R2.64] ;  /* 0x0000000e02007981 */ /* 0x000f68000c1e1900 */
[----:B-1----:R-:W5:Y:S02]  /*09d0*/  LDG.E R11, desc[UR14][R4.64] ;  /* 0x0000000e040b7981 */ /* 0x002f64000c1e1900 */
[----:B-----5:R-:W-:-:S05]  /*09e0*/  FADD R11, R0, R11 ;  /* 0x0000000b000b7221 */ /* 0x020fca0000000000 */
[----:B------:R4:W-:Y:S04]  /*09f0*/  STG.E desc[UR14][R6.64+0x14], R11 ;  /* 0x0000140b06007986 */ /* 0x0009e8000c10190e */
[----:B------:R-:W5:Y:S04]  /*0a00*/  LDG.E R0, desc[UR14][R2.64] ;  /* 0x0000000e02007981 */ /* 0x000f68000c1e1900 */
[----:B--2---:R-:W5:Y:S02]  /*0a10*/  LDG.E R13, desc[UR14][R4.64] ;  /* 0x0000000e040d7981 */ /* 0x004f64000c1e1900 */
[----:B-----5:R-:W-:-:S05]  /*0a20*/  FADD R13, R0, R13 ;  /* 0x0000000d000d7221 */ /* 0x020fca0000000000 */
[----:B------:R4:W-:Y:S04]  /*0a30*/  STG.E desc[UR14][R6.64+0x18], R13 ;  /* 0x0000180d06007986 */ /* 0x0009e8000c10190e */
[----:B------:R-:W2:Y:S04]  /*0a40*/  LDG.E R0, desc[UR14][R2.64] ;  /* 0x0000000e02007981 */ /* 0x000ea8000c1e1900 */
[----:B---3--:R-:W2:Y:S01]  /*0a50*/  LDG.E R15, desc[UR14][R4.64] ;  /* 0x0000000e040f7981 */ /* 0x008ea2000c1e1900 */
[----:B------:R-:W-:-:S04]  /*0a60*/  UIADD3 UR4, UP1, UPT, UR4, 0x8, URZ ;  /* 0x0000000804047890 */ /* 0x000fc8000ff3e0ff */
[----:B------:R-:W-:Y:S01]  /*0a70*/  UIADD3.X UR5, UPT, UPT, URZ, UR5, URZ, UP1, !UPT ;  /* 0x00000005ff057290 */ /* 0x000fe20008ffe4ff */
[----:B--2---:R-:W-:-:S05]  /*0a80*/  FADD R15, R0, R15 ;  /* 0x0000000f000f7221 */ /* 0x004fca0000000000 */
[----:B------:R4:W-:Y:S06]  /*0a90*/  STG.E desc[UR14][R6.64+0x1c], R15 ;  /* 0x00001c0f06007986 */ /* 0x0009ec000c10190e */
.L_x_3:
        /* <DEDUP_REMOVED lines=10> */
[----:B----4-:R-:W2:Y:S01]  /*0b40*/  LDG.E R9, desc[UR14][R4.64] ;  /* 0x0000000e04097981 */ /* 0x010ea2000c1e1900 */
        /* <DEDUP_REMOVED lines=10> */
[----:B------:R-:W3:Y:S04]  /*0bf0*/  LDG.E R0, desc[UR14][R2.64] ;  /* 0x0000000e02007981 */ /* 0x000ee8000c1e1900 */
[----:B------:R-:W3:Y:S02]  /*0c00*/  LDG.E R11, desc[UR14][R4.64] ;  /* 0x0000000e040b7981 */ /* 0x000ee4000c1e1900 */
[----:B---3--:R-:W-:-:S05]  /*0c10*/  FADD R11, R0, R11 ;  /* 0x0000000b000b7221 */ /* 0x008fca0000000000 */
[----:B------:R2:W-:Y:S04]  /*0c20*/  STG.E desc[UR14][R6.64+0x4], R11 ;  /* 0x0000040b06007986 */ /* 0x0005e8000c10190e */
[----:B------:R-:W3:Y:S04]  /*0c30*/  LDG.E R0, desc[UR14][R2.64] ;  /* 0x0000000e02007981 */ /* 0x000ee8000c1e1900 */
[----:B------:R-:W3:Y:S02]  /*0c40*/  LDG.E R13, desc[UR14][R4.64] ;  /* 0x0000000e040d7981 */ /* 0x000ee4000c1e1900 */
[----:B---3--:R-:W-:-:S05]  /*0c50*/  FADD R13, R0, R13 ;  /* 0x0000000d000d7221 */ /* 0x008fca0000000000 */
[----:B------:R2:W-:Y:S04]  /*0c60*/  STG.E desc[UR14][R6.64+0x8], R13 ;  /* 0x0000080d06007986 */ /* 0x0005e8000c10190e */
[----:B------:R-:W3:Y:S04]  /*0c70*/  LDG.E R0, desc[UR14][R2.64] ;  /* 0x0000000e02007981 */ /* 0x000ee8000c1e1900 */
[----:B------:R-:W3:Y:S01]  /*0c80*/  LDG.E R15, desc[UR14][R4.64] ;  /* 0x0000000e040f7981 */ /* 0x000ee2000c1e1900 */
[----:B------:R-:W-:-:S04]  /*0c90*/  UIADD3 UR4, UP1, UPT, UR4, 0x4, URZ ;  /* 0x0000000404047890 */ /* 0x000fc8000ff3e0ff */
[----:B------:R-:W-:Y:S01]  /*0ca0*/  UIADD3.X UR5, UPT, UPT, URZ, UR5, URZ, UP1, !UPT ;  /* 0x00000005ff057290 */ /* 0x000fe20008ffe4ff */
[----:B---3--:R-:W-:-:S05]  /*0cb0*/  FADD R15, R0, R15 ;  /* 0x0000000f000f7221 */ /* 0x008fca0000000000 */
[----:B------:R2:W-:Y:S06]  /*0cc0*/  STG.E desc[UR14][R6.64+0xc], R15 ;  /* 0x00000c0f06007986 */ /* 0x0005ec000c10190e */
.L_x_4:
[----:B------:R-:W-:Y:S05]  /*0cd0*/  BRA.U !UP0, `(.L_x_2) ;  /* 0x00000001086c7547 */ /* 0x000fea000b800000 */
[----:B0-----:R-:W3:Y:S01]  /*0ce0*/  LDG.E R0, desc[UR14][R2.64] ;  /* 0x0000000e02007981 */ /* 0x001ee2000c1e1900 */
[----:B------:R-:W0:Y:S03]  /*0cf0*/  LDCU.64 UR18, c[0x0][0x390] ;  /* 0x00007200ff1277ac */ /* 0x000e260008000a00 */
[----:B--2-4-:R-:W3:Y:S01]  /*0d00*/  LDG.E R9, desc[UR14][R4.64] ;  /* 0x0000000e04097981 */ /* 0x014ee2000c1e1900 */
[----:B------:R-:W-:Y:S02]  /*0d10*/  UIMAD UR8, UR7, UR16, URZ ;  /* 0x00000010070872a4 */ /* 0x000fe4000f8e02ff */
[----:B------:R-:W-:Y:S02]  /*0d20*/  UIMAD.WIDE.U32 UR4, UR6, UR16, UR4 ;  /* 0x00000010060472a5 */ /* 0x000fe4000f8e0004 */
[----:B------:R-:W-:-:S04]  /*0d30*/  UIMAD UR8, UR6, UR17, UR8 ;  /* 0x00000011060872a4 */ /* 0x000fc8000f8e0208 */
[----:B------:R-:W-:Y:S02]  /*0d40*/  UIADD3 UR5, UPT, UPT, UR8, UR5, URZ ;  /* 0x0000000508057290 */ /* 0x000fe4000fffe0ff */
[----:B0-----:R-:W-:-:S04]  /*0d50*/  ULEA UR8, UP0, UR4, UR18, 0x2 ;  /* 0x0000001204087291 */ /* 0x001fc8000f8010ff */
[----:B------:R-:W-:Y:S02]  /*0d60*/  ULEA.HI.X UR5, UR4, UR19, UR5, 0x2, UP0 ;  /* 0x0000001304057291 */ /* 0x000fe400080f1405 */
[----:B-1----:R-:W-:Y:S01]  /*0d70*/  MOV R6, UR8 ;  /* 0x0000000800067c02 */ /* 0x002fe20008000f00 */
[----:B------:R-:W-:-:S03]  /*0d80*/  UISETP.NE.U32.AND UP0, UPT, UR24, 0x1, UPT ;  /* 0x000000011800788c */ /* 0x000fc6000bf05070 */
[----:B------:R-:W-:Y:S01]  /*0d90*/  MOV R7, UR5 ;  /* 0x0000000500077c02 */ /* 0x000fe20008000f00 */
[----:B------:R-:W-:Y:S01]  /*0da0*/  UISETP.NE.AND.EX UP0, UPT, URZ, URZ, UPT, UP0 ;  /* 0x000000ffff00728c */ /* 0x000fe2000bf05300 */
[----:B---3--:R-:W-:-:S05]  /*0db0*/  FADD R9, R0, R9 ;  /* 0x0000000900097221 */ /* 0x008fca0000000000 */
[----:B------:R3:W-:Y:S03]  /*0dc0*/  STG.E desc[UR14][R6.64], R9 ;  /* 0x0000000906007986 */ /* 0x0007e6000c10190e */
[----:B------:R-:W-:Y:S05]  /*0dd0*/  BRA.U !UP0, `(.L_x_2) ;  /* 0x00000001082c7547 */ /* 0x000fea000b800000 */
[----:B------:R-:W2:Y:S04]  /*0de0*/  LDG.E R0, desc[UR14][R2.64] ;  /* 0x0000000e02007981 */ /* 0x000ea8000c1e1900 */
[----:B---3--:R-:W2:Y:S01]  /*0df0*/  LDG.E R9, desc[UR14][R4.64] ;  /* 0x0000000e04097981 */ /* 0x008ea2000c1e1900 */
[----:B------:R-:W-:-:S04]  /*0e00*/  UISETP.NE.U32.AND UP0, UPT, UR24, 0x2, UPT ;  /* 0x000000021800788c */ /* 0x000fc8000bf05070 */
[----:B------:R-:W-:Y:S01]  /*0e10*/  UISETP.NE.AND.EX UP0, UPT, URZ, URZ, UPT, UP0 ;  /* 0x000000ffff00728c */ /* 0x000fe2000bf05300 */
[----:B--2---:R-:W-:-:S05]  /*0e20*/  FADD R9, R0, R9 ;  /* 0x0000000900097221 */ /* 0x004fca0000000000 */
[----:B------:R0:W-:Y:S03]  /*0e30*/  STG.E desc[UR14][R6.64+0x4], R9 ;  /* 0x0000040906007986 */ /* 0x0001e6000c10190e */
[----:B------:R-:W-:Y:S05]  /*0e40*/  BRA.U !UP0, `(.L_x_2) ;  /* 0x0000000108107547 */ /* 0x000fea000b800000 */
[----:B------:R-:W0:Y:S04]  /*0e50*/  LDG.E R2, desc[UR14][R2.64] ;  /* 0x0000000e02027981 */ /* 0x000e28000c1e1900 */
[----:B------:R-:W0:Y:S02]  /*0e60*/  LDG.E R5, desc[UR14][R4.64] ;  /* 0x0000000e04057981 */ /* 0x000e24000c1e1900 */
[----:B0-----:R-:W-:-:S05]  /*0e70*/  FADD R9, R2, R5 ;  /* 0x0000000502097221 */ /* 0x001fca0000000000 */
[----:B------:R0:W-:Y:S02]  /*0e80*/  STG.E desc[UR14][R6.64+0x8], R9 ;  /* 0x0000080906007986 */ /* 0x0001e4000c10190e */
.L_x_2:
[----:B------:R-:W-:-:S04]  /*0e90*/  UIADD3 UR6, UP0, UPT, UR6, 0x1, URZ ;  /* 0x0000000106067890 */ /* 0x000fc8000ff1e0ff */
[----:B------:R-:W-:Y:S02]  /*0ea0*/  UIADD3.X UR7, UPT, UPT, URZ, UR7, URZ, UP0, !UPT ;  /* 0x00000007ff077290 */ /* 0x000fe400087fe4ff */
[----:B------:R-:W-:-:S04]  /*0eb0*/  UISETP.NE.U32.AND UP0, UPT, UR6, UR16, UPT ;  /* 0x000000100600728c */ /* 0x000fc8000bf05070 */
[----:B------:R-:W-:-:S09]  /*0ec0*/  UISETP.NE.AND.EX UP0, UPT, UR7, UR17, UPT, UP0 ;  /* 0x000000110700728c */ /* 0x000fd2000bf05300 */
[----:B------:R-:W-:Y:S05]  /*0ed0*/  BRA.U UP0, `(.L_x_5) ;  /* 0xfffffff100807547 */ /* 0x000fea000b83ffff */
[----:B0-----:R-:W-:Y:S05]  /*0ee0*/  EXIT ;  /* 0x000000000000794d */ /* 0x001fea0003800000 */
.L_x_6:
[----:B------:R-:W-:-:S00]  /*0ef0*/  BRA `(.L_x_6) ;  /* 0xfffffffc00fc7947 */ /* 0x000fc0000383ffff */
[----:B------:R-:W-:-:S00]  /*0f00*/  NOP ;  /* 0x0000000000007918 */ /* 0x000fc00000000000 */
[----:B------:R-:W-:-:S00]  /*0f10*/  NOP ;  /* 0x0000000000007918 */ /* 0x000fc00000000000 */
[----:B------:R-:W-:-:S00]  /*0f20*/  NOP ;  /* 0x0000000000007918 */ /* 0x000fc00000000000 */
[----:B------:R-:W-:-:S00]  /*0f30*/  NOP ;  /* 0x0000000000007918 */ /* 0x000fc00000000000 */
[----:B------:R-:W-:-:S00]  /*0f40*/  NOP ;  /* 0x0000000000007918 */ /* 0x000fc00000000000 */
[----:B------:R-:W-:-:S00]  /*0f50*/  NOP ;  /* 0x0000000000007918 */ /* 0x000fc00000000000 */
[----:B------:R-:W-:-:S00]  /*0f60*/  NOP ;  /* 0x0000000000007918 */ /* 0x000fc00000000000 */
[----:B------:R-:W-:-:S00]  /*0f70*/  NOP ;  /* 0x0000000000007918 */ /* 0x000fc00000000000 */
.L_x_7:


//--------------------- .nv.shared.reserved.0     --------------------------
	.section	.nv.shared.reserved.0,"aw",@nobits
	.weak		__nv_reservedSMEM_offset_0_alias
	.size		__nv_reservedSMEM_offset_0_alias, 0, 64
	.other		__nv_reservedSMEM_offset_0_alias,@"STO_CUDA_RESERVED_SHARED STV_DEFAULT"
__nv_reservedSMEM_offset_0_alias:
	.zero		0
	.zero		64


//--------------------- .nv.constant0._Z6vecAddPfS_S_m --------------------------
	.section	.nv.constant0._Z6vecAddPfS_S_m,"a",@progbits
	.sectionflags	@""
	.align	4
.nv.constant0._Z6vecAddPfS_S_m:
	.zero		928


//--------------------- SYMBOLS --------------------------

	.type		.nv.reservedSmem.offset0,@object
	.size		.nv.reservedSmem.offset0,0x4
